//
// Generated by NVIDIA NVVM Compiler
//
// Compiler Build ID: CL-36424714
// Cuda compilation tools, release 13.0, V13.0.88
// Based on NVVM 20.0.0
//

.version 9.0
.target sm_100
.address_size 64

	// .globl	_Z10mandelbrotPi

.visible .entry _Z10mandelbrotPi(
	.param .u64 .ptr .align 1 _Z10mandelbrotPi_param_0
)
{
	.reg .pred 	%p<7>;
	.reg .b32 	%r<15>;
	.reg .b64 	%rd<5>;
	.reg .b64 	%fd<21>;

	ld.param.u64 	%rd1, [_Z10mandelbrotPi_param_0];
	mov.u32 	%r5, %ctaid.x;
	mov.u32 	%r6, %ntid.x;
	mov.u32 	%r7, %tid.x;
	mad.lo.s32 	%r1, %r5, %r6, %r7;
	mov.u32 	%r8, %ctaid.y;
	mov.u32 	%r9, %ntid.y;
	mov.u32 	%r10, %tid.y;
	mad.lo.s32 	%r11, %r8, %r9, %r10;
	setp.gt.s32 	%p1, %r1, 99999;
	setp.gt.u32 	%p2, %r11, 99999;
	or.pred  	%p3, %p1, %p2;
	@%p3 bra 	$L__BB0_4;
	cvt.rn.f64.s32 	%fd12, %r1;
	fma.rn.f64 	%fd1, %fd12, 0d3EFF75104D551D69, 0dC000000000000000;
	cvt.rn.f64.u32 	%fd13, %r11;
	fma.rn.f64 	%fd2, %fd13, 0d3EF4F8B588E368F1, 0dBFF0000000000000;
	mov.f64 	%fd17, 0d0000000000000000;
	mov.b32 	%r14, 0;
	mov.f64 	%fd18, %fd17;
	mov.f64 	%fd19, %fd17;
	mov.f64 	%fd20, %fd17;
$L__BB0_2:
	add.f64 	%fd14, %fd20, %fd20;
	fma.rn.f64 	%fd19, %fd14, %fd19, %fd2;
	sub.f64 	%fd15, %fd18, %fd17;
	add.f64 	%fd20, %fd1, %fd15;
	mul.f64 	%fd18, %fd20, %fd20;
	mul.f64 	%fd17, %fd19, %fd19;
	add.s32 	%r4, %r14, 1;
	add.f64 	%fd16, %fd18, %fd17;
	setp.lt.f64 	%p4, %fd16, 0d4010000000000000;
	setp.lt.u32 	%p5, %r14, 999;
	and.pred  	%p6, %p4, %p5;
	mov.u32 	%r14, %r4;
	@%p6 bra 	$L__BB0_2;
	mad.lo.s32 	%r13, %r11, 100000, %r1;
	cvta.to.global.u64 	%rd2, %rd1;
	mul.wide.s32 	%rd3, %r13, 4;
	add.s64 	%rd4, %rd2, %rd3;
	st.global.u32 	[%rd4], %r4;
$L__BB0_4:
	ret;

}


// ===== COMPILED SASS (sm_100) =====

	.target	sm_100

	.elftype	@"ET_EXEC"


//--------------------- .note.nv.tkinfo           --------------------------
	.section	.note.nv.tkinfo,"",@"SHT_NOTE"
	.sectionflags	@"SHF_NOTE_NV_TKINFO"
	.tkinfo
        /*0018*/ 	.word	0x00000002
        /*0030*/ 	.string	""
        /*0030*/ 	.string	"ptxas"
        /*0030*/ 	.string	"Cuda compilation tools, release 13.0, V13.0.88"
        /*0030*/ 	.string	"Build cuda_13.0.r13.0/compiler.36424714_0"
        /*0030*/ 	.string	"-arch sm_100 -m 64 "



//--------------------- .note.nv.cuinfo           --------------------------
	.section	.note.nv.cuinfo,"",@"SHT_NOTE"
	.sectionflags	@"SHF_NOTE_NV_CUINFO"
        /*0018*/ 	.short	0x0002
        /*001a*/ 	.short	0x0064
        /*001c*/ 	.short	0x0082
	.zero		2


//--------------------- .nv.info                  --------------------------
	.section	.nv.info,"",@"SHT_CUDA_INFO"
	.align	4


	//----- nvinfo : EIATTR_REGCOUNT
	.align		4
        /*0000*/ 	.byte	0x04, 0x2f
        /*0002*/ 	.short	(.L_1 - .L_0)
	.align		4
.L_0:
        /*0004*/ 	.word	index@(_Z10mandelbrotPi)
        /*0008*/ 	.word	0x00000014


	//----- nvinfo : EIATTR_FRAME_SIZE
	.align		4
.L_1:
        /*000c*/ 	.byte	0x04, 0x11
        /*000e*/ 	.short	(.L_3 - .L_2)
	.align		4
.L_2:
        /*0010*/ 	.word	index@(_Z10mandelbrotPi)
        /*0014*/ 	.word	0x00000000


	//----- nvinfo : EIATTR_MIN_STACK_SIZE
	.align		4
.L_3:
        /*0018*/ 	.byte	0x04, 0x12
        /*001a*/ 	.short	(.L_5 - .L_4)
	.align		4
.L_4:
        /*001c*/ 	.word	index@(_Z10mandelbrotPi)
        /*0020*/ 	.word	0x00000000
.L_5:


//--------------------- .nv.compat                --------------------------
	.section	.nv.compat,"",@"SHT_CUDA_COMPAT_INFO"
	.align	4
        /*0000*/ 	.byte	0x02, 0x09, 0x00, 0x00, 0x02, 0x02, 0x01, 0x00, 0x02, 0x05, 0x05, 0x00, 0x03, 0x07, 0x01, 0x01
        /*0010*/ 	.byte	0x02, 0x03, 0x00, 0x00, 0x02, 0x06, 0x01, 0x00, 0x04, 0x0b, 0x08, 0x00, 0x01, 0x00, 0x00, 0x00
        /*0020*/ 	.byte	0x00, 0x00, 0x00, 0x00


//--------------------- .nv.info._Z10mandelbrotPi --------------------------
	.section	.nv.info._Z10mandelbrotPi,"",@"SHT_CUDA_INFO"
	.sectionflags	@""
	.align	4


	//----- nvinfo : EIATTR_CUDA_API_VERSION
	.align		4
        /*0000*/ 	.byte	0x04, 0x37
        /*0002*/ 	.short	(.L_7 - .L_6)
.L_6:
        /*0004*/ 	.word	0x00000082


	//----- nvinfo : EIATTR_KPARAM_INFO
	.align		4
.L_7:
        /*0008*/ 	.byte	0x04, 0x17
        /*000a*/ 	.short	(.L_9 - .L_8)
.L_8:
        /*000c*/ 	.word	0x00000000
        /*0010*/ 	.short	0x0000
        /*0012*/ 	.short	0x0000
        /*0014*/ 	.byte	0x00, 0xf5, 0x21, 0x00


	//----- nvinfo : EIATTR_SPARSE_MMA_MASK
	.align		4
.L_9:
        /*0018*/ 	.byte	0x03, 0x50
        /*001a*/ 	.short	0x0000


	//----- nvinfo : EIATTR_MAXREG_COUNT
	.align		4
        /*001c*/ 	.byte	0x03, 0x1b
        /*001e*/ 	.short	0x00ff


	//----- nvinfo : EIATTR_MERCURY_ISA_VERSION
	.align		4
        /*0020*/ 	.byte	0x03, 0x5f
        /*0022*/ 	.short	0x0101


	//----- nvinfo : EIATTR_VRC_CTA_INIT_COUNT
	.align		4
        /*0024*/ 	.byte	0x02, 0x4a
	.zero		1
	.zero		1


	//----- nvinfo : EIATTR_EXIT_INSTR_OFFSETS
	.align		4
        /*0028*/ 	.byte	0x04, 0x1c
        /*002a*/ 	.short	(.L_11 - .L_10)


	//   ....[0]....
.L_10:
        /*002c*/ 	.word	0x000000b0


	//   ....[1]....
        /*0030*/ 	.word	0x000002c0


	//----- nvinfo : EIATTR_CRS_STACK_SIZE
	.align		4
.L_11:
        /*0034*/ 	.byte	0x04, 0x1e
        /*0036*/ 	.short	(.L_13 - .L_12)
.L_12:
        /*0038*/ 	.word	0x00000000


	//----- nvinfo : EIATTR_CBANK_PARAM_SIZE
	.align		4
.L_13:
        /*003c*/ 	.byte	0x03, 0x19
        /*003e*/ 	.short	0x0008


	//----- nvinfo : EIATTR_PARAM_CBANK
	.align		4
        /*0040*/ 	.byte	0x04, 0x0a
        /*0042*/ 	.short	(.L_15 - .L_14)
	.align		4
.L_14:
        /*0044*/ 	.word	index@(.nv.constant0._Z10mandelbrotPi)
        /*0048*/ 	.short	0x0380
        /*004a*/ 	.short	0x0008


	//----- nvinfo : EIATTR_SW_WAR
	.align		4
.L_15:
        /*004c*/ 	.byte	0x04, 0x36
        /*004e*/ 	.short	(.L_17 - .L_16)
.L_16:
        /*0050*/ 	.word	0x00000008
.L_17:


//--------------------- .nv.callgraph             --------------------------
	.section	.nv.callgraph,"",@"SHT_CUDA_CALLGRAPH"
	.align	4
	.sectionentsize	8
	.align		4
        /*0000*/ 	.word	0x00000000
	.align		4
        /*0004*/ 	.word	0xffffffff
	.align		4
        /*0008*/ 	.word	0x00000000
	.align		4
        /*000c*/ 	.word	0xfffffffe
	.align		4
        /*0010*/ 	.word	0x00000000
	.align		4
        /*0014*/ 	.word	0xfffffffd
	.align		4
        /*0018*/ 	.word	0x00000000
	.align		4
        /*001c*/ 	.word	0xfffffffc


//--------------------- .text._Z10mandelbrotPi    --------------------------
	.section	.text._Z10mandelbrotPi,"ax",@progbits
	.align	128
        .global         _Z10mandelbrotPi
        .type           _Z10mandelbrotPi,@function
        .size           _Z10mandelbrotPi,(.L_x_3 - _Z10mandelbrotPi)
        .other          _Z10mandelbrotPi,@"STO_CUDA_ENTRY STV_DEFAULT"
_Z10mandelbrotPi:
.text._Z10mandelbrotPi:
[----:B------:R-:W-:Y:S01]  /*0000*/  LDC R1, c[0x0][0x37c] ;  /* 0x0000df00ff017b82 */ /* 0x000fe20000000800 */
[----:B------:R-:W0:Y:S07]  /*0010*/  S2R R5, SR_TID.Y ;  /* 0x0000000000057919 */ /* 0x000e2e0000002200 */
[----:B------:R-:W1:Y:S01]  /*0020*/  LDC R3, c[0x0][0x360] ;  /* 0x0000d800ff037b82 */ /* 0x000e620000000800 */
[----:B------:R-:W1:Y:S07]  /*0030*/  S2R R2, SR_TID.X ;  /* 0x0000000000027919 */ /* 0x000e6e0000002100 */
[----:B------:R-:W0:Y:S08]  /*0040*/  S2UR UR5, SR_CTAID.Y ;  /* 0x00000000000579c3 */ /* 0x000e300000002600 */
[----:B------:R-:W0:Y:S08]  /*0050*/  LDC R0, c[0x0][0x364] ;  /* 0x0000d900ff007b82 */ /* 0x000e300000000800 */
[----:B------:R-:W1:Y:S01]  /*0060*/  S2UR UR4, SR_CTAID.X ;  /* 0x00000000000479c3 */ /* 0x000e620000002500 */
[----:B0-----:R-:W-:-:S05]  /*0070*/  IMAD R0, R0, UR5, R5 ;  /* 0x0000000500007c24 */ /* 0x001fca000f8e0205 */
[----:B------:R-:W-:Y:S01]  /*0080*/  ISETP.GT.U32.AND P0, PT, R0, 0x1869f, PT ;  /* 0x0001869f0000780c */ /* 0x000fe20003f04070 */
[----:B-1----:R-:W-:-:S05]  /*0090*/  IMAD R3, R3, UR4, R2 ;  /* 0x0000000403037c24 */ /* 0x002fca000f8e0202 */
[----:B------:R-:W-:-:S13]  /*00a0*/  ISETP.GT.OR P0, PT, R3, 0x1869f, P0 ;  /* 0x0001869f0300780c */ /* 0x000fda0000704670 */
[----:B------:R-:W-:Y:S05]  /*00b0*/  @P0 EXIT ;  /* 0x000000000000094d */ /* 0x000fea0003800000 */
[----:B------:R-:W0:Y:S01]  /*00c0*/  I2F.F64 R4, R3 ;  /* 0x0000000300047312 */ /* 0x000e220000201c00 */
[----:B------:R-:W-:Y:S02]  /*00d0*/  HFMA2 R10, -RZ, RZ, -0.00014913082122802734375, 2530 ;  /* 0x88e368f1ff0a7431 */ /* 0x000fe400000001ff */
[----:B------:R-:W-:Y:S01]  /*00e0*/  IMAD.MOV.U32 R8, RZ, RZ, 0x4d551d69 ;  /* 0x4d551d69ff087424 */ /* 0x000fe200078e00ff */
[----:B------:R-:W-:Y:S01]  /*00f0*/  BSSY.RECONVERGENT B0, `(.L_x_0) ;  /* 0x0000018000007945 */ /* 0x000fe20003800200 */
[----:B------:R-:W-:Y:S01]  /*0100*/  IMAD.MOV.U32 R9, RZ, RZ, 0x3eff7510 ;  /* 0x3eff7510ff097424 */ /* 0x000fe200078e00ff */
[----:B------:R-:W-:Y:S01]  /*0110*/  MOV R2, RZ ;  /* 0x000000ff00027202 */ /* 0x000fe20000000f00 */
[----:B------:R-:W-:Y:S01]  /*0120*/  IMAD.MOV.U32 R11, RZ, RZ, 0x3ef4f8b5 ;  /* 0x3ef4f8b5ff0b7424 */ /* 0x000fe200078e00ff */
[----:B------:R-:W-:Y:S01]  /*0130*/  CS2R R12, SRZ ;  /* 0x00000000000c7805 */ /* 0x000fe2000001ff00 */
[----:B------:R-:W1:Y:S01]  /*0140*/  I2F.F64.U32 R6, R0 ;  /* 0x0000000000067312 */ /* 0x000e620000201800 */
[----:B------:R-:W-:Y:S01]  /*0150*/  CS2R R14, SRZ ;  /* 0x00000000000e7805 */ /* 0x000fe2000001ff00 */
[----:B------:R-:W2:Y:S01]  /*0160*/  LDCU.64 UR4, c[0x0][0x358] ;  /* 0x00006b00ff0477ac */ /* 0x000ea20008000a00 */
[----:B0-----:R-:W-:Y:S01]  /*0170*/  DFMA R4, R4, R8, -2 ;  /* 0xc00000000404742b */ /* 0x001fe20000000008 */
[----:B------:R-:W-:Y:S01]  /*0180*/  CS2R R8, SRZ ;  /* 0x0000000000087805 */ /* 0x000fe2000001ff00 */
[----:B-1----:R-:W-:Y:S01]  /*0190*/  DFMA R6, R6, R10, -1 ;  /* 0xbff000000606742b */ /* 0x002fe2000000000a */
[----:B------:R-:W-:-:S10]  /*01a0*/  CS2R R10, SRZ ;  /* 0x00000000000a7805 */ /* 0x000fd4000001ff00 */
.L_x_1:
[----:B------:R-:W-:Y:S01]  /*01b0*/  DADD R10, R10, -R8 ;  /* 0x000000000a0a7229 */ /* 0x000fe20000000808 */
[----:B------:R-:W-:Y:S01]  /*01c0*/  ISETP.GE.U32.AND P0, PT, R2, 0x3e7, PT ;  /* 0x000003e70200780c */ /* 0x000fe20003f06070 */
[----:B------:R-:W-:-:S06]  /*01d0*/  DADD R8, R14, R14 ;  /* 0x000000000e087229 */ /* 0x000fcc000000000e */
[----:B------:R-:W-:Y:S02]  /*01e0*/  DADD R14, R4, R10 ;  /* 0x00000000040e7229 */ /* 0x000fe4000000000a */
[----:B------:R-:W-:-:S06]  /*01f0*/  DFMA R12, R8, R12, R6 ;  /* 0x0000000c080c722b */ /* 0x000fcc0000000006 */
[----:B------:R-:W-:Y:S02]  /*0200*/  DMUL R10, R14, R14 ;  /* 0x0000000e0e0a7228 */ /* 0x000fe40000000000 */
[----:B------:R-:W-:-:S08]  /*0210*/  DMUL R8, R12, R12 ;  /* 0x0000000c0c087228 */ /* 0x000fd00000000000 */
[----:B------:R-:W-:-:S08]  /*0220*/  DADD R16, R10, R8 ;  /* 0x000000000a107229 */ /* 0x000fd00000000008 */
[----:B------:R-:W-:Y:S01]  /*0230*/  DSETP.LT.AND P1, PT, R16, 4, PT ;  /* 0x401000001000742a */ /* 0x000fe20003f21000 */
[----:B------:R-:W-:-:S05]  /*0240*/  VIADD R17, R2, 0x1 ;  /* 0x0000000102117836 */ /* 0x000fca0000000000 */
[----:B------:R-:W-:-:S08]  /*0250*/  MOV R2, R17 ;  /* 0x0000001100027202 */ /* 0x000fd00000000f00 */
[----:B------:R-:W-:Y:S05]  /*0260*/  @!P0 BRA P1, `(.L_x_1) ;  /* 0xfffffffc00d08947 */ /* 0x000fea000083ffff */
[----:B--2---:R-:W-:Y:S05]  /*0270*/  BSYNC.RECONVERGENT B0 ;  /* 0x0000000000007941 */ /* 0x004fea0003800200 */
.L_x_0:
[----:B------:R-:W0:Y:S01]  /*0280*/  LDC.64 R4, c[0x0][0x380] ;  /* 0x0000e000ff047b82 */ /* 0x000e220000000a00 */
[----:B------:R-:W-:-:S04]  /*0290*/  IMAD R3, R0, 0x186a0, R3 ;  /* 0x000186a000037824 */ /* 0x000fc800078e0203 */
[----:B0-----:R-:W-:-:S05]  /*02a0*/  IMAD.WIDE R2, R3, 0x4, R4 ;  /* 0x0000000403027825 */ /* 0x001fca00078e0204 */
[----:B------:R-:W-:Y:S01]  /*02b0*/  STG.E desc[UR4][R2.64], R17 ;  /* 0x0000001102007986 */ /* 0x000fe2000c101904 */
[----:B------:R-:W-:Y:S05]  /*02c0*/  EXIT ;  /* 0x000000000000794d */ /* 0x000fea0003800000 */
.L_x_2:
[----:B------:R-:W-:-:S00]  /*02d0*/  BRA `(.L_x_2) ;  /* 0xfffffffc00fc7947 */ /* 0x000fc0000383ffff */
[----:B------:R-:W-:-:S00]  /*02e0*/  NOP ;  /* 0x0000000000007918 */ /* 0x000fc00000000000 */
        /* <DEDUP_REMOVED lines=9> */
.L_x_3:


//--------------------- .nv.shared.reserved.0     --------------------------
	.section	.nv.shared.reserved.0,"aw",@nobits
	.weak		__nv_reservedSMEM_offset_0_alias
	.size		__nv_reservedSMEM_offset_0_alias, 0, 64
	.other		__nv_reservedSMEM_offset_0_alias,@"STO_CUDA_RESERVED_SHARED STV_DEFAULT"
__nv_reservedSMEM_offset_0_alias:
	.zero		0
	.zero		64


//--------------------- .nv.constant0._Z10mandelbrotPi --------------------------
	.section	.nv.constant0._Z10mandelbrotPi,"a",@progbits
	.sectionflags	@""
	.align	4
.nv.constant0._Z10mandelbrotPi:
	.zero		904


//--------------------- SYMBOLS --------------------------

	.type		.nv.reservedSmem.offset0,@object
	.size		.nv.reservedSmem.offset0,0x4
